//
// Generated by NVIDIA NVVM Compiler
//
// Compiler Build ID: CL-36424714
// Cuda compilation tools, release 13.0, V13.0.88
// Based on NVVM 20.0.0
//

.version 9.0
.target sm_100
.address_size 64

	// .globl	_Z13somaPolinomioPyS_yS_
.extern .func  (.param .b32 func_retval0) vprintf
(
	.param .b64 vprintf_param_0,
	.param .b64 vprintf_param_1
)
;
.global .align 1 .b8 $str[24] = {115, 111, 109, 97, 32, 112, 111, 108, 105, 110, 111, 109, 105, 111, 32, 58, 32, 37, 117, 32, 109, 115, 10};
.global .align 1 .b8 $str$1[20] = {115, 111, 109, 97, 32, 118, 101, 116, 111, 114, 32, 58, 32, 37, 117, 32, 109, 115, 10};
.global .align 1 .b8 $str$2[33] = {65, 99, 101, 115, 115, 97, 32, 86, 101, 116, 111, 114, 32, 83, 101, 113, 117, 101, 110, 99, 105, 97, 108, 32, 58, 32, 37, 117, 32, 109, 115, 10};
.global .align 1 .b8 $str$3[29] = {65, 99, 101, 115, 115, 97, 32, 86, 101, 116, 111, 114, 32, 82, 97, 110, 100, 111, 109, 32, 58, 32, 37, 117, 32, 109, 115, 10};

.visible .entry _Z13somaPolinomioPyS_yS_(
	.param .u64 .ptr .align 1 _Z13somaPolinomioPyS_yS__param_0,
	.param .u64 .ptr .align 1 _Z13somaPolinomioPyS_yS__param_1,
	.param .u64 _Z13somaPolinomioPyS_yS__param_2,
	.param .u64 .ptr .align 1 _Z13somaPolinomioPyS_yS__param_3
)
{
	.local .align 8 .b8 	__local_depot0[8];
	.reg .b64 	%SP;
	.reg .b64 	%SPL;
	.reg .pred 	%p<3>;
	.reg .b32 	%r<9>;
	.reg .b64 	%rd<53>;

	mov.u64 	%SPL, __local_depot0;
	cvta.local.u64 	%SP, %SPL;
	ld.param.u64 	%rd1, [_Z13somaPolinomioPyS_yS__param_0];
	ld.param.u64 	%rd2, [_Z13somaPolinomioPyS_yS__param_1];
	ld.param.u64 	%rd4, [_Z13somaPolinomioPyS_yS__param_2];
	ld.param.u64 	%rd3, [_Z13somaPolinomioPyS_yS__param_3];
	mov.u32 	%r2, %ntid.x;
	mov.u32 	%r3, %ctaid.x;
	mov.u32 	%r4, %tid.x;
	mad.lo.s32 	%r1, %r2, %r3, %r4;
	cvt.u64.u32 	%rd5, %r1;
	setp.le.u64 	%p1, %rd4, %rd5;
	@%p1 bra 	$L__BB0_3;
	cvta.to.global.u64 	%rd6, %rd1;
	cvta.to.global.u64 	%rd7, %rd2;
	cvta.to.global.u64 	%rd8, %rd3;
	shl.b32 	%r5, %r1, 2;
	mul.wide.s32 	%rd9, %r5, 8;
	add.s64 	%rd10, %rd6, %rd9;
	ld.global.u64 	%rd11, [%rd10];
	mul.lo.s64 	%rd12, %rd11, %rd11;
	mul.lo.s64 	%rd13, %rd12, %rd11;
	mul.lo.s64 	%rd14, %rd13, 5;
	add.s64 	%rd15, %rd7, %rd9;
	ld.global.u64 	%rd16, [%rd15];
	shl.b64 	%rd17, %rd16, 3;
	mad.lo.s64 	%rd18, %rd11, 7, %rd17;
	sub.s64 	%rd19, %rd14, %rd16;
	mad.lo.s64 	%rd20, %rd18, %rd16, %rd19;
	add.s64 	%rd21, %rd8, %rd9;
	st.global.u64 	[%rd21], %rd20;
	ld.global.u64 	%rd22, [%rd10+8];
	mul.lo.s64 	%rd23, %rd22, %rd22;
	mul.lo.s64 	%rd24, %rd23, %rd22;
	mul.lo.s64 	%rd25, %rd24, 5;
	ld.global.u64 	%rd26, [%rd15+8];
	shl.b64 	%rd27, %rd26, 3;
	mad.lo.s64 	%rd28, %rd22, 7, %rd27;
	sub.s64 	%rd29, %rd25, %rd26;
	mad.lo.s64 	%rd30, %rd28, %rd26, %rd29;
	st.global.u64 	[%rd21+8], %rd30;
	ld.global.u64 	%rd31, [%rd10+16];
	mul.lo.s64 	%rd32, %rd31, %rd31;
	mul.lo.s64 	%rd33, %rd32, %rd31;
	mul.lo.s64 	%rd34, %rd33, 5;
	ld.global.u64 	%rd35, [%rd15+16];
	shl.b64 	%rd36, %rd35, 3;
	mad.lo.s64 	%rd37, %rd31, 7, %rd36;
	sub.s64 	%rd38, %rd34, %rd35;
	mad.lo.s64 	%rd39, %rd37, %rd35, %rd38;
	st.global.u64 	[%rd21+16], %rd39;
	ld.global.u64 	%rd40, [%rd10+24];
	mul.lo.s64 	%rd41, %rd40, %rd40;
	mul.lo.s64 	%rd42, %rd41, %rd40;
	mul.lo.s64 	%rd43, %rd42, 5;
	ld.global.u64 	%rd44, [%rd15+24];
	shl.b64 	%rd45, %rd44, 3;
	mad.lo.s64 	%rd46, %rd40, 7, %rd45;
	sub.s64 	%rd47, %rd43, %rd44;
	mad.lo.s64 	%rd48, %rd46, %rd44, %rd47;
	st.global.u64 	[%rd21+24], %rd48;
	setp.ne.s32 	%p2, %r1, 0;
	@%p2 bra 	$L__BB0_3;
	add.u64 	%rd49, %SP, 0;
	add.u64 	%rd50, %SPL, 0;
	mov.b32 	%r6, 0;
	st.local.u32 	[%rd50], %r6;
	mov.u64 	%rd51, $str;
	cvta.global.u64 	%rd52, %rd51;
	{ // callseq 0, 0
	.param .b64 param0;
	st.param.b64 	[param0], %rd52;
	.param .b64 param1;
	st.param.b64 	[param1], %rd49;
	.param .b32 retval0;
	call.uni (retval0), 
	vprintf, 
	(
	param0, 
	param1
	);
	ld.param.b32 	%r7, [retval0];
	} // callseq 0
$L__BB0_3:
	ret;

}
	// .globl	_Z9somaVetorPyS_yS_
.visible .entry _Z9somaVetorPyS_yS_(
	.param .u64 .ptr .align 1 _Z9somaVetorPyS_yS__param_0,
	.param .u64 .ptr .align 1 _Z9somaVetorPyS_yS__param_1,
	.param .u64 _Z9somaVetorPyS_yS__param_2,
	.param .u64 .ptr .align 1 _Z9somaVetorPyS_yS__param_3
)
{
	.local .align 8 .b8 	__local_depot1[8];
	.reg .b64 	%SP;
	.reg .b64 	%SPL;
	.reg .pred 	%p<3>;
	.reg .b32 	%r<9>;
	.reg .b64 	%rd<29>;

	mov.u64 	%SPL, __local_depot1;
	cvta.local.u64 	%SP, %SPL;
	ld.param.u64 	%rd1, [_Z9somaVetorPyS_yS__param_0];
	ld.param.u64 	%rd2, [_Z9somaVetorPyS_yS__param_1];
	ld.param.u64 	%rd4, [_Z9somaVetorPyS_yS__param_2];
	ld.param.u64 	%rd3, [_Z9somaVetorPyS_yS__param_3];
	mov.u32 	%r2, %ntid.x;
	mov.u32 	%r3, %ctaid.x;
	mov.u32 	%r4, %tid.x;
	mad.lo.s32 	%r1, %r2, %r3, %r4;
	cvt.u64.u32 	%rd5, %r1;
	setp.le.u64 	%p1, %rd4, %rd5;
	@%p1 bra 	$L__BB1_3;
	cvta.to.global.u64 	%rd6, %rd1;
	cvta.to.global.u64 	%rd7, %rd2;
	cvta.to.global.u64 	%rd8, %rd3;
	shl.b32 	%r5, %r1, 2;
	mul.wide.s32 	%rd9, %r5, 8;
	add.s64 	%rd10, %rd6, %rd9;
	ld.global.u64 	%rd11, [%rd10];
	add.s64 	%rd12, %rd7, %rd9;
	ld.global.u64 	%rd13, [%rd12];
	add.s64 	%rd14, %rd13, %rd11;
	add.s64 	%rd15, %rd8, %rd9;
	st.global.u64 	[%rd15], %rd14;
	ld.global.u64 	%rd16, [%rd10+8];
	ld.global.u64 	%rd17, [%rd12+8];
	add.s64 	%rd18, %rd17, %rd16;
	st.global.u64 	[%rd15+8], %rd18;
	ld.global.u64 	%rd19, [%rd10+16];
	ld.global.u64 	%rd20, [%rd12+16];
	add.s64 	%rd21, %rd20, %rd19;
	st.global.u64 	[%rd15+16], %rd21;
	ld.global.u64 	%rd22, [%rd10+24];
	ld.global.u64 	%rd23, [%rd12+24];
	add.s64 	%rd24, %rd23, %rd22;
	st.global.u64 	[%rd15+24], %rd24;
	setp.ne.s32 	%p2, %r1, 0;
	@%p2 bra 	$L__BB1_3;
	add.u64 	%rd25, %SP, 0;
	add.u64 	%rd26, %SPL, 0;
	mov.b32 	%r6, 0;
	st.local.u32 	[%rd26], %r6;
	mov.u64 	%rd27, $str$1;
	cvta.global.u64 	%rd28, %rd27;
	{ // callseq 1, 0
	.param .b64 param0;
	st.param.b64 	[param0], %rd28;
	.param .b64 param1;
	st.param.b64 	[param1], %rd25;
	.param .b32 retval0;
	call.uni (retval0), 
	vprintf, 
	(
	param0, 
	param1
	);
	ld.param.b32 	%r7, [retval0];
	} // callseq 1
$L__BB1_3:
	ret;

}
	// .globl	_Z11VetorRandomPyS_yS_S_
.visible .entry _Z11VetorRandomPyS_yS_S_(
	.param .u64 .ptr .align 1 _Z11VetorRandomPyS_yS_S__param_0,
	.param .u64 .ptr .align 1 _Z11VetorRandomPyS_yS_S__param_1,
	.param .u64 _Z11VetorRandomPyS_yS_S__param_2,
	.param .u64 .ptr .align 1 _Z11VetorRandomPyS_yS_S__param_3,
	.param .u64 .ptr .align 1 _Z11VetorRandomPyS_yS_S__param_4
)
{
	.local .align 8 .b8 	__local_depot2[8];
	.reg .b64 	%SP;
	.reg .b64 	%SPL;
	.reg .pred 	%p<4>;
	.reg .b32 	%r<11>;
	.reg .b64 	%rd<36>;

	mov.u64 	%SPL, __local_depot2;
	cvta.local.u64 	%SP, %SPL;
	ld.param.u64 	%rd6, [_Z11VetorRandomPyS_yS_S__param_0];
	ld.param.u64 	%rd7, [_Z11VetorRandomPyS_yS_S__param_1];
	ld.param.u64 	%rd8, [_Z11VetorRandomPyS_yS_S__param_2];
	ld.param.u64 	%rd9, [_Z11VetorRandomPyS_yS_S__param_3];
	ld.param.u64 	%rd5, [_Z11VetorRandomPyS_yS_S__param_4];
	cvta.to.global.u64 	%rd1, %rd9;
	cvta.to.global.u64 	%rd2, %rd7;
	cvta.to.global.u64 	%rd3, %rd6;
	add.u64 	%rd10, %SP, 0;
	add.u64 	%rd4, %SPL, 0;
	mov.u32 	%r2, %ntid.x;
	mov.u32 	%r3, %ctaid.x;
	mov.u32 	%r4, %tid.x;
	mad.lo.s32 	%r1, %r2, %r3, %r4;
	cvt.u64.u32 	%rd11, %r1;
	setp.le.u64 	%p1, %rd8, %rd11;
	@%p1 bra 	$L__BB2_5;
	mul.wide.s32 	%rd12, %r1, 8;
	add.s64 	%rd13, %rd3, %rd12;
	ld.global.u64 	%rd14, [%rd13];
	add.s64 	%rd15, %rd2, %rd12;
	ld.global.u64 	%rd16, [%rd15];
	add.s64 	%rd17, %rd16, %rd14;
	add.s64 	%rd18, %rd1, %rd12;
	st.global.u64 	[%rd18], %rd17;
	setp.ne.s32 	%p2, %r1, 0;
	@%p2 bra 	$L__BB2_3;
	mov.b32 	%r5, 0;
	st.local.u32 	[%rd4], %r5;
	mov.u64 	%rd19, $str$2;
	cvta.global.u64 	%rd20, %rd19;
	{ // callseq 2, 0
	.param .b64 param0;
	st.param.b64 	[param0], %rd20;
	.param .b64 param1;
	st.param.b64 	[param1], %rd10;
	.param .b32 retval0;
	call.uni (retval0), 
	vprintf, 
	(
	param0, 
	param1
	);
	ld.param.b32 	%r6, [retval0];
	} // callseq 2
$L__BB2_3:
	setp.ne.s32 	%p3, %r1, 0;
	cvta.to.global.u64 	%rd22, %rd5;
	add.s64 	%rd24, %rd22, %rd12;
	ld.global.u64 	%rd25, [%rd24];
	shl.b64 	%rd26, %rd25, 3;
	add.s64 	%rd27, %rd3, %rd26;
	ld.global.u64 	%rd28, [%rd27];
	add.s64 	%rd29, %rd2, %rd26;
	ld.global.u64 	%rd30, [%rd29];
	add.s64 	%rd31, %rd30, %rd28;
	add.s64 	%rd32, %rd1, %rd26;
	st.global.u64 	[%rd32], %rd31;
	@%p3 bra 	$L__BB2_5;
	mov.b32 	%r8, 0;
	st.local.u32 	[%rd4], %r8;
	mov.u64 	%rd33, $str$3;
	cvta.global.u64 	%rd34, %rd33;
	{ // callseq 3, 0
	.param .b64 param0;
	st.param.b64 	[param0], %rd34;
	.param .b64 param1;
	st.param.b64 	[param1], %rd10;
	.param .b32 retval0;
	call.uni (retval0), 
	vprintf, 
	(
	param0, 
	param1
	);
	ld.param.b32 	%r9, [retval0];
	} // callseq 3
$L__BB2_5:
	ret;

}


// ===== COMPILED SASS (sm_100) =====

	.target	sm_100

	.elftype	@"ET_EXEC"


//--------------------- .note.nv.tkinfo           --------------------------
	.section	.note.nv.tkinfo,"",@"SHT_NOTE"
	.sectionflags	@"SHF_NOTE_NV_TKINFO"
	.tkinfo
        /*0018*/ 	.word	0x00000002
        /*0030*/ 	.string	""
        /*0030*/ 	.string	"ptxas"
        /*0030*/ 	.string	"Cuda compilation tools, release 13.0, V13.0.88"
        /*0030*/ 	.string	"Build cuda_13.0.r13.0/compiler.36424714_0"
        /*0030*/ 	.string	"-arch sm_100 -m 64 "



//--------------------- .note.nv.cuinfo           --------------------------
	.section	.note.nv.cuinfo,"",@"SHT_NOTE"
	.sectionflags	@"SHF_NOTE_NV_CUINFO"
        /*0018*/ 	.short	0x0002
        /*001a*/ 	.short	0x0064
        /*001c*/ 	.short	0x0082
	.zero		2


//--------------------- .nv.info                  --------------------------
	.section	.nv.info,"",@"SHT_CUDA_INFO"
	.align	4


	//----- nvinfo : EIATTR_REGCOUNT
	.align		4
        /*0000*/ 	.byte	0x04, 0x2f
        /*0002*/ 	.short	(.L_5 - .L_4)
	.align		4
.L_4:
        /*0004*/ 	.word	index@(_Z13somaPolinomioPyS_yS_)
        /*0008*/ 	.word	0x0000001c


	//----- nvinfo : EIATTR_FRAME_SIZE
	.align		4
.L_5:
        /*000c*/ 	.byte	0x04, 0x11
        /*000e*/ 	.short	(.L_7 - .L_6)
	.align		4
.L_6:
        /*0010*/ 	.word	index@(_Z13somaPolinomioPyS_yS_)
        /*0014*/ 	.word	0x00000008


	//----- nvinfo : EIATTR_REGCOUNT
	.align		4
.L_7:
        /*0018*/ 	.byte	0x04, 0x2f
        /*001a*/ 	.short	(.L_9 - .L_8)
	.align		4
.L_8:
        /*001c*/ 	.word	index@(_Z9somaVetorPyS_yS_)
        /*0020*/ 	.word	0x00000018


	//----- nvinfo : EIATTR_FRAME_SIZE
	.align		4
.L_9:
        /*0024*/ 	.byte	0x04, 0x11
        /*0026*/ 	.short	(.L_11 - .L_10)
	.align		4
.L_10:
        /*0028*/ 	.word	index@(_Z9somaVetorPyS_yS_)
        /*002c*/ 	.word	0x00000008


	//----- nvinfo : EIATTR_REGCOUNT
	.align		4
.L_11:
        /*0030*/ 	.byte	0x04, 0x2f
        /*0032*/ 	.short	(.L_13 - .L_12)
	.align		4
.L_12:
        /*0034*/ 	.word	index@(_Z11VetorRandomPyS_yS_S_)
        /*0038*/ 	.word	0x00000018


	//----- nvinfo : EIATTR_FRAME_SIZE
	.align		4
.L_13:
        /*003c*/ 	.byte	0x04, 0x11
        /*003e*/ 	.short	(.L_15 - .L_14)
	.align		4
.L_14:
        /*0040*/ 	.word	index@(_Z11VetorRandomPyS_yS_S_)
        /*0044*/ 	.word	0x00000008


	//----- nvinfo : EIATTR_MIN_STACK_SIZE
	.align		4
.L_15:
        /*0048*/ 	.byte	0x04, 0x12
        /*004a*/ 	.short	(.L_17 - .L_16)
	.align		4
.L_16:
        /*004c*/ 	.word	index@(_Z11VetorRandomPyS_yS_S_)
        /*0050*/ 	.word	0x00000008


	//----- nvinfo : EIATTR_MIN_STACK_SIZE
	.align		4
.L_17:
        /*0054*/ 	.byte	0x04, 0x12
        /*0056*/ 	.short	(.L_19 - .L_18)
	.align		4
.L_18:
        /*0058*/ 	.word	index@(_Z9somaVetorPyS_yS_)
        /*005c*/ 	.word	0x00000008


	//----- nvinfo : EIATTR_MIN_STACK_SIZE
	.align		4
.L_19:
        /*0060*/ 	.byte	0x04, 0x12
        /*0062*/ 	.short	(.L_21 - .L_20)
	.align		4
.L_20:
        /*0064*/ 	.word	index@(_Z13somaPolinomioPyS_yS_)
        /*0068*/ 	.word	0x00000008
.L_21:


//--------------------- .nv.compat                --------------------------
	.section	.nv.compat,"",@"SHT_CUDA_COMPAT_INFO"
	.align	4
        /*0000*/ 	.byte	0x02, 0x09, 0x00, 0x00, 0x02, 0x02, 0x01, 0x00, 0x02, 0x05, 0x05, 0x00, 0x03, 0x07, 0x01, 0x01
        /*0010*/ 	.byte	0x02, 0x03, 0x00, 0x00, 0x02, 0x06, 0x01, 0x00, 0x04, 0x0b, 0x08, 0x00, 0x09, 0x00, 0x00, 0x00
        /*0020*/ 	.byte	0x00, 0x00, 0x00, 0x00


//--------------------- .nv.info._Z11VetorRandomPyS_yS_S_ --------------------------
	.section	.nv.info._Z11VetorRandomPyS_yS_S_,"",@"SHT_CUDA_INFO"
	.sectionflags	@""
	.align	4


	//----- nvinfo : EIATTR_CUDA_API_VERSION
	.align		4
        /*0000*/ 	.byte	0x04, 0x37
        /*0002*/ 	.short	(.L_23 - .L_22)
.L_22:
        /*0004*/ 	.word	0x00000082


	//----- nvinfo : EIATTR_KPARAM_INFO
	.align		4
.L_23:
        /*0008*/ 	.byte	0x04, 0x17
        /*000a*/ 	.short	(.L_25 - .L_24)
.L_24:
        /*000c*/ 	.word	0x00000000
        /*0010*/ 	.short	0x0004
        /*0012*/ 	.short	0x0020
        /*0014*/ 	.byte	0x00, 0xf5, 0x21, 0x00


	//----- nvinfo : EIATTR_KPARAM_INFO
	.align		4
.L_25:
        /*0018*/ 	.byte	0x04, 0x17
        /*001a*/ 	.short	(.L_27 - .L_26)
.L_26:
        /*001c*/ 	.word	0x00000000
        /*0020*/ 	.short	0x0003
        /*0022*/ 	.short	0x0018
        /*0024*/ 	.byte	0x00, 0xf5, 0x21, 0x00


	//----- nvinfo : EIATTR_KPARAM_INFO
	.align		4
.L_27:
        /*0028*/ 	.byte	0x04, 0x17
        /*002a*/ 	.short	(.L_29 - .L_28)
.L_28:
        /*002c*/ 	.word	0x00000000
        /*0030*/ 	.short	0x0002
        /*0032*/ 	.short	0x0010
        /*0034*/ 	.byte	0x00, 0xf0, 0x21, 0x00


	//----- nvinfo : EIATTR_KPARAM_INFO
	.align		4
.L_29:
        /*0038*/ 	.byte	0x04, 0x17
        /*003a*/ 	.short	(.L_31 - .L_30)
.L_30:
        /*003c*/ 	.word	0x00000000
        /*0040*/ 	.short	0x0001
        /*0042*/ 	.short	0x0008
        /*0044*/ 	.byte	0x00, 0xf5, 0x21, 0x00


	//----- nvinfo : EIATTR_KPARAM_INFO
	.align		4
.L_31:
        /*0048*/ 	.byte	0x04, 0x17
        /*004a*/ 	.short	(.L_33 - .L_32)
.L_32:
        /*004c*/ 	.word	0x00000000
        /*0050*/ 	.short	0x0000
        /*0052*/ 	.short	0x0000
        /*0054*/ 	.byte	0x00, 0xf5, 0x21, 0x00


	//----- nvinfo : EIATTR_SPARSE_MMA_MASK
	.align		4
.L_33:
        /*0058*/ 	.byte	0x03, 0x50
        /*005a*/ 	.short	0x0000


	//----- nvinfo : EIATTR_MAXREG_COUNT
	.align		4
        /*005c*/ 	.byte	0x03, 0x1b
        /*005e*/ 	.short	0x00ff


	//----- nvinfo : EIATTR_EXTERNS
	.align		4
        /*0060*/ 	.byte	0x04, 0x0f
        /*0062*/ 	.short	(.L_35 - .L_34)


	//   ....[0]....
	.align		4
.L_34:
        /*0064*/ 	.word	index@(vprintf)


	//----- nvinfo : EIATTR_MERCURY_ISA_VERSION
	.align		4
.L_35:
        /*0068*/ 	.byte	0x03, 0x5f
        /*006a*/ 	.short	0x0101


	//----- nvinfo : EIATTR_VRC_CTA_INIT_COUNT
	.align		4
        /*006c*/ 	.byte	0x02, 0x4a
	.zero		1
	.zero		1


	//----- nvinfo : EIATTR_SYSCALL_OFFSETS
	.align		4
        /*0070*/ 	.byte	0x04, 0x46
        /*0072*/ 	.short	(.L_37 - .L_36)


	//   ....[0]....
.L_36:
        /*0074*/ 	.word	0x00000260


	//   ....[1]....
        /*0078*/ 	.word	0x00000450


	//----- nvinfo : EIATTR_EXIT_INSTR_OFFSETS
	.align		4
.L_37:
        /*007c*/ 	.byte	0x04, 0x1c
        /*007e*/ 	.short	(.L_39 - .L_38)


	//   ....[0]....
.L_38:
        /*0080*/ 	.word	0x000000d0


	//   ....[1]....
        /*0084*/ 	.word	0x000003b0


	//   ....[2]....
        /*0088*/ 	.word	0x00000460


	//----- nvinfo : EIATTR_CRS_STACK_SIZE
	.align		4
.L_39:
        /*008c*/ 	.byte	0x04, 0x1e
        /*008e*/ 	.short	(.L_41 - .L_40)
.L_40:
        /*0090*/ 	.word	0x00000000


	//----- nvinfo : EIATTR_CBANK_PARAM_SIZE
	.align		4
.L_41:
        /*0094*/ 	.byte	0x03, 0x19
        /*0096*/ 	.short	0x0028


	//----- nvinfo : EIATTR_PARAM_CBANK
	.align		4
        /*0098*/ 	.byte	0x04, 0x0a
        /*009a*/ 	.short	(.L_43 - .L_42)
	.align		4
.L_42:
        /*009c*/ 	.word	index@(.nv.constant0._Z11VetorRandomPyS_yS_S_)
        /*00a0*/ 	.short	0x0380
        /*00a2*/ 	.short	0x0028


	//----- nvinfo : EIATTR_SW_WAR
	.align		4
.L_43:
        /*00a4*/ 	.byte	0x04, 0x36
        /*00a6*/ 	.short	(.L_45 - .L_44)
.L_44:
        /*00a8*/ 	.word	0x00000008
.L_45:


//--------------------- .nv.info._Z9somaVetorPyS_yS_ --------------------------
	.section	.nv.info._Z9somaVetorPyS_yS_,"",@"SHT_CUDA_INFO"
	.sectionflags	@""
	.align	4


	//----- nvinfo : EIATTR_CUDA_API_VERSION
	.align		4
        /*0000*/ 	.byte	0x04, 0x37
        /*0002*/ 	.short	(.L_47 - .L_46)
.L_46:
        /*0004*/ 	.word	0x00000082


	//----- nvinfo : EIATTR_KPARAM_INFO
	.align		4
.L_47:
        /*0008*/ 	.byte	0x04, 0x17
        /*000a*/ 	.short	(.L_49 - .L_48)
.L_48:
        /*000c*/ 	.word	0x00000000
        /*0010*/ 	.short	0x0003
        /*0012*/ 	.short	0x0018
        /*0014*/ 	.byte	0x00, 0xf5, 0x21, 0x00


	//----- nvinfo : EIATTR_KPARAM_INFO
	.align		4
.L_49:
        /*0018*/ 	.byte	0x04, 0x17
        /*001a*/ 	.short	(.L_51 - .L_50)
.L_50:
        /*001c*/ 	.word	0x00000000
        /*0020*/ 	.short	0x0002
        /*0022*/ 	.short	0x0010
        /*0024*/ 	.byte	0x00, 0xf0, 0x21, 0x00


	//----- nvinfo : EIATTR_KPARAM_INFO
	.align		4
.L_51:
        /*0028*/ 	.byte	0x04, 0x17
        /*002a*/ 	.short	(.L_53 - .L_52)
.L_52:
        /*002c*/ 	.word	0x00000000
        /*0030*/ 	.short	0x0001
        /*0032*/ 	.short	0x0008
        /*0034*/ 	.byte	0x00, 0xf5, 0x21, 0x00


	//----- nvinfo : EIATTR_KPARAM_INFO
	.align		4
.L_53:
        /*0038*/ 	.byte	0x04, 0x17
        /*003a*/ 	.short	(.L_55 - .L_54)
.L_54:
        /*003c*/ 	.word	0x00000000
        /*0040*/ 	.short	0x0000
        /*0042*/ 	.short	0x0000
        /*0044*/ 	.byte	0x00, 0xf5, 0x21, 0x00


	//----- nvinfo : EIATTR_SPARSE_MMA_MASK
	.align		4
.L_55:
        /*0048*/ 	.byte	0x03, 0x50
        /*004a*/ 	.short	0x0000


	//----- nvinfo : EIATTR_MAXREG_COUNT
	.align		4
        /*004c*/ 	.byte	0x03, 0x1b
        /*004e*/ 	.short	0x00ff


	//----- nvinfo : EIATTR_EXTERNS
	.align		4
        /*0050*/ 	.byte	0x04, 0x0f
        /*0052*/ 	.short	(.L_57 - .L_56)


	//   ....[0]....
	.align		4
.L_56:
        /*0054*/ 	.word	index@(vprintf)


	//----- nvinfo : EIATTR_MERCURY_ISA_VERSION
	.align		4
.L_57:
        /*0058*/ 	.byte	0x03, 0x5f
        /*005a*/ 	.short	0x0101


	//----- nvinfo : EIATTR_VRC_CTA_INIT_COUNT
	.align		4
        /*005c*/ 	.byte	0x02, 0x4a
	.zero		1
	.zero		1


	//----- nvinfo : EIATTR_SYSCALL_OFFSETS
	.align		4
        /*0060*/ 	.byte	0x04, 0x46
        /*0062*/ 	.short	(.L_59 - .L_58)


	//   ....[0]....
.L_58:
        /*0064*/ 	.word	0x00000330


	//----- nvinfo : EIATTR_EXIT_INSTR_OFFSETS
	.align		4
.L_59:
        /*0068*/ 	.byte	0x04, 0x1c
        /*006a*/ 	.short	(.L_61 - .L_60)


	//   ....[0]....
.L_60:
        /*006c*/ 	.word	0x000000d0


	//   ....[1]....
        /*0070*/ 	.word	0x000002b0


	//   ....[2]....
        /*0074*/ 	.word	0x00000340


	//----- nvinfo : EIATTR_CRS_STACK_SIZE
	.align		4
.L_61:
        /*0078*/ 	.byte	0x04, 0x1e
        /*007a*/ 	.short	(.L_63 - .L_62)
.L_62:
        /*007c*/ 	.word	0x00000000


	//----- nvinfo : EIATTR_CBANK_PARAM_SIZE
	.align		4
.L_63:
        /*0080*/ 	.byte	0x03, 0x19
        /*0082*/ 	.short	0x0020


	//----- nvinfo : EIATTR_PARAM_CBANK
	.align		4
        /*0084*/ 	.byte	0x04, 0x0a
        /*0086*/ 	.short	(.L_65 - .L_64)
	.align		4
.L_64:
        /*0088*/ 	.word	index@(.nv.constant0._Z9somaVetorPyS_yS_)
        /*008c*/ 	.short	0x0380
        /*008e*/ 	.short	0x0020


	//----- nvinfo : EIATTR_SW_WAR
	.align		4
.L_65:
        /*0090*/ 	.byte	0x04, 0x36
        /*0092*/ 	.short	(.L_67 - .L_66)
.L_66:
        /*0094*/ 	.word	0x00000008
.L_67:


//--------------------- .nv.info._Z13somaPolinomioPyS_yS_ --------------------------
	.section	.nv.info._Z13somaPolinomioPyS_yS_,"",@"SHT_CUDA_INFO"
	.sectionflags	@""
	.align	4


	//----- nvinfo : EIATTR_CUDA_API_VERSION
	.align		4
        /*0000*/ 	.byte	0x04, 0x37
        /*0002*/ 	.short	(.L_69 - .L_68)
.L_68:
        /*0004*/ 	.word	0x00000082


	//----- nvinfo : EIATTR_KPARAM_INFO
	.align		4
.L_69:
        /*0008*/ 	.byte	0x04, 0x17
        /*000a*/ 	.short	(.L_71 - .L_70)
.L_70:
        /*000c*/ 	.word	0x00000000
        /*0010*/ 	.short	0x0003
        /*0012*/ 	.short	0x0018
        /*0014*/ 	.byte	0x00, 0xf5, 0x21, 0x00


	//----- nvinfo : EIATTR_KPARAM_INFO
	.align		4
.L_71:
        /*0018*/ 	.byte	0x04, 0x17
        /*001a*/ 	.short	(.L_73 - .L_72)
.L_72:
        /*001c*/ 	.word	0x00000000
        /*0020*/ 	.short	0x0002
        /*0022*/ 	.short	0x0010
        /*0024*/ 	.byte	0x00, 0xf0, 0x21, 0x00


	//----- nvinfo : EIATTR_KPARAM_INFO
	.align		4
.L_73:
        /*0028*/ 	.byte	0x04, 0x17
        /*002a*/ 	.short	(.L_75 - .L_74)
.L_74:
        /*002c*/ 	.word	0x00000000
        /*0030*/ 	.short	0x0001
        /*0032*/ 	.short	0x0008
        /*0034*/ 	.byte	0x00, 0xf5, 0x21, 0x00


	//----- nvinfo : EIATTR_KPARAM_INFO
	.align		4
.L_75:
        /*0038*/ 	.byte	0x04, 0x17
        /*003a*/ 	.short	(.L_77 - .L_76)
.L_76:
        /*003c*/ 	.word	0x00000000
        /*0040*/ 	.short	0x0000
        /*0042*/ 	.short	0x0000
        /*0044*/ 	.byte	0x00, 0xf5, 0x21, 0x00


	//----- nvinfo : EIATTR_SPARSE_MMA_MASK
	.align		4
.L_77:
        /*0048*/ 	.byte	0x03, 0x50
        /*004a*/ 	.short	0x0000


	//----- nvinfo : EIATTR_MAXREG_COUNT
	.align		4
        /*004c*/ 	.byte	0x03, 0x1b
        /*004e*/ 	.short	0x00ff


	//----- nvinfo : EIATTR_EXTERNS
	.align		4
        /*0050*/ 	.byte	0x04, 0x0f
        /*0052*/ 	.short	(.L_79 - .L_78)


	//   ....[0]....
	.align		4
.L_78:
        /*0054*/ 	.word	index@(vprintf)


	//----- nvinfo : EIATTR_MERCURY_ISA_VERSION
	.align		4
.L_79:
        /*0058*/ 	.byte	0x03, 0x5f
        /*005a*/ 	.short	0x0101


	//----- nvinfo : EIATTR_VRC_CTA_INIT_COUNT
	.align		4
        /*005c*/ 	.byte	0x02, 0x4a
	.zero		1
	.zero		1


	//----- nvinfo : EIATTR_SYSCALL_OFFSETS
	.align		4
        /*0060*/ 	.byte	0x04, 0x46
        /*0062*/ 	.short	(.L_81 - .L_80)


	//   ....[0]....
.L_80:
        /*0064*/ 	.word	0x00000860


	//----- nvinfo : EIATTR_EXIT_INSTR_OFFSETS
	.align		4
.L_81:
        /*0068*/ 	.byte	0x04, 0x1c
        /*006a*/ 	.short	(.L_83 - .L_82)


	//   ....[0]....
.L_82:
        /*006c*/ 	.word	0x000000d0


	//   ....[1]....
        /*0070*/ 	.word	0x000007e0


	//   ....[2]....
        /*0074*/ 	.word	0x00000870


	//----- nvinfo : EIATTR_CRS_STACK_SIZE
	.align		4
.L_83:
        /*0078*/ 	.byte	0x04, 0x1e
        /*007a*/ 	.short	(.L_85 - .L_84)
.L_84:
        /*007c*/ 	.word	0x00000000


	//----- nvinfo : EIATTR_CBANK_PARAM_SIZE
	.align		4
.L_85:
        /*0080*/ 	.byte	0x03, 0x19
        /*0082*/ 	.short	0x0020


	//----- nvinfo : EIATTR_PARAM_CBANK
	.align		4
        /*0084*/ 	.byte	0x04, 0x0a
        /*0086*/ 	.short	(.L_87 - .L_86)
	.align		4
.L_86:
        /*0088*/ 	.word	index@(.nv.constant0._Z13somaPolinomioPyS_yS_)
        /*008c*/ 	.short	0x0380
        /*008e*/ 	.short	0x0020


	//----- nvinfo : EIATTR_SW_WAR
	.align		4
.L_87:
        /*0090*/ 	.byte	0x04, 0x36
        /*0092*/ 	.short	(.L_89 - .L_88)
.L_88:
        /*0094*/ 	.word	0x00000008
.L_89:


//--------------------- .nv.callgraph             --------------------------
	.section	.nv.callgraph,"",@"SHT_CUDA_CALLGRAPH"
	.align	4
	.sectionentsize	8
	.align		4
        /*0000*/ 	.word	0x00000000
	.align		4
        /*0004*/ 	.word	0xffffffff
	.align		4
        /*0008*/ 	.word	index@(_Z11VetorRandomPyS_yS_S_)
	.align		4
        /*000c*/ 	.word	index@(vprintf)
	.align		4
        /*0010*/ 	.word	index@(_Z9somaVetorPyS_yS_)
	.align		4
        /*0014*/ 	.word	index@(vprintf)
	.align		4
        /*0018*/ 	.word	index@(_Z13somaPolinomioPyS_yS_)
	.align		4
        /*001c*/ 	.word	index@(vprintf)
	.align		4
        /*0020*/ 	.word	0x00000000
	.align		4
        /*0024*/ 	.word	0xfffffffe
	.align		4
        /*0028*/ 	.word	0x00000000
	.align		4
        /*002c*/ 	.word	0xfffffffd
	.align		4
        /*0030*/ 	.word	0x00000000
	.align		4
        /*0034*/ 	.word	0xfffffffc


//--------------------- .nv.constant4             --------------------------
	.section	.nv.constant4,"a",@progbits
	.align	8
	.align		8
.nv.constant4:
        /*0000*/ 	.dword	vprintf
	.align		8
        /*0008*/ 	.dword	$str
	.align		8
        /*0010*/ 	.dword	$str$1
	.align		8
        /*0018*/ 	.dword	$str$2
	.align		8
        /*0020*/ 	.dword	$str$3


//--------------------- .text._Z11VetorRandomPyS_yS_S_ --------------------------
	.section	.text._Z11VetorRandomPyS_yS_S_,"ax",@progbits
	.align	128
        .global         _Z11VetorRandomPyS_yS_S_
        .type           _Z11VetorRandomPyS_yS_S_,@function
        .size           _Z11VetorRandomPyS_yS_S_,(.L_x_8 - _Z11VetorRandomPyS_yS_S_)
        .other          _Z11VetorRandomPyS_yS_S_,@"STO_CUDA_ENTRY STV_DEFAULT"
_Z11VetorRandomPyS_yS_S_:
.text._Z11VetorRandomPyS_yS_S_:
[----:B------:R-:W0:Y:S01]  /*0000*/  LDC R1, c[0x0][0x37c] ;  /* 0x0000df00ff017b82 */ /* 0x000e220000000800 */
[----:B------:R-:W1:Y:S01]  /*0010*/  S2R R17, SR_CTAID.X ;  /* 0x0000000000117919 */ /* 0x000e620000002500 */
[----:B------:R-:W2:Y:S01]  /*0020*/  LDCU UR5, c[0x0][0x2fc] ;  /* 0x00005f80ff0577ac */ /* 0x000ea20008000800 */
[----:B0-----:R-:W-:Y:S01]  /*0030*/  VIADD R1, R1, 0xfffffff8 ;  /* 0xfffffff801017836 */ /* 0x001fe20000000000 */
[----:B------:R-:W1:Y:S01]  /*0040*/  S2R R0, SR_TID.X ;  /* 0x0000000000007919 */ /* 0x000e620000002100 */
[----:B------:R-:W1:Y:S01]  /*0050*/  LDCU UR6, c[0x0][0x360] ;  /* 0x00006c00ff0677ac */ /* 0x000e620008000800 */
[----:B------:R-:W0:Y:S01]  /*0060*/  LDCU.64 UR8, c[0x0][0x390] ;  /* 0x00007200ff0877ac */ /* 0x000e220008000a00 */
[----:B------:R-:W3:Y:S02]  /*0070*/  LDCU UR4, c[0x0][0x2f8] ;  /* 0x00005f00ff0477ac */ /* 0x000ee40008000800 */
[----:B---3--:R-:W-:Y:S01]  /*0080*/  IADD3 R2, P1, PT, R1, UR4, RZ ;  /* 0x0000000401027c10 */ /* 0x008fe2000ff3e0ff */
[----:B-1----:R-:W-:-:S04]  /*0090*/  IMAD R17, R17, UR6, R0 ;  /* 0x0000000611117c24 */ /* 0x002fc8000f8e0200 */
[----:B--2---:R-:W-:Y:S01]  /*00a0*/  IMAD.X R16, RZ, RZ, UR5, P1 ;  /* 0x00000005ff107e24 */ /* 0x004fe200088e06ff */
[----:B0-----:R-:W-:-:S04]  /*00b0*/  ISETP.GE.U32.AND P0, PT, R17, UR8, PT ;  /* 0x0000000811007c0c */ /* 0x001fc8000bf06070 */
[----:B------:R-:W-:-:S13]  /*00c0*/  ISETP.GE.U32.AND.EX P0, PT, RZ, UR9, PT, P0 ;  /* 0x00000009ff007c0c */ /* 0x000fda000bf06100 */
[----:B------:R-:W-:Y:S05]  /*00d0*/  @P0 EXIT ;  /* 0x000000000000094d */ /* 0x000fea0003800000 */
[----:B------:R-:W0:Y:S01]  /*00e0*/  LDC.64 R4, c[0x0][0x380] ;  /* 0x0000e000ff047b82 */ /* 0x000e220000000a00 */
[----:B------:R-:W1:Y:S07]  /*00f0*/  LDCU.64 UR36, c[0x0][0x358] ;  /* 0x00006b00ff2477ac */ /* 0x000e6e0008000a00 */
[----:B------:R-:W2:Y:S08]  /*0100*/  LDC.64 R6, c[0x0][0x388] ;  /* 0x0000e200ff067b82 */ /* 0x000eb00000000a00 */
[----:B------:R-:W3:Y:S01]  /*0110*/  LDC.64 R8, c[0x0][0x398] ;  /* 0x0000e600ff087b82 */ /* 0x000ee20000000a00 */
[----:B0-----:R-:W-:-:S06]  /*0120*/  IMAD.WIDE R4, R17, 0x8, R4 ;  /* 0x0000000811047825 */ /* 0x001fcc00078e0204 */
[----:B-1----:R-:W4:Y:S01]  /*0130*/  LDG.E.64 R4, desc[UR36][R4.64] ;  /* 0x0000002404047981 */ /* 0x002f22000c1e1b00 */
[----:B--2---:R-:W-:-:S06]  /*0140*/  IMAD.WIDE R6, R17, 0x8, R6 ;  /* 0x0000000811067825 */ /* 0x004fcc00078e0206 */
[----:B------:R-:W4:Y:S01]  /*0150*/  LDG.E.64 R6, desc[UR36][R6.64] ;  /* 0x0000002406067981 */ /* 0x000f22000c1e1b00 */
[----:B---3--:R-:W-:Y:S01]  /*0160*/  IMAD.WIDE R8, R17, 0x8, R8 ;  /* 0x0000000811087825 */ /* 0x008fe200078e0208 */
[----:B------:R-:W-:Y:S01]  /*0170*/  BSSY.RECONVERGENT B6, `(.L_x_0) ;  /* 0x0000010000067945 */ /* 0x000fe20003800200 */
[----:B----4-:R-:W-:-:S05]  /*0180*/  IADD3 R10, P0, PT, R4, R6, RZ ;  /* 0x00000006040a7210 */ /* 0x010fca0007f1e0ff */
[----:B------:R-:W-:-:S05]  /*0190*/  IMAD.X R11, R5, 0x1, R7, P0 ;  /* 0x00000001050b7824 */ /* 0x000fca00000e0607 */
[----:B------:R0:W-:Y:S01]  /*01a0*/  STG.E.64 desc[UR36][R8.64], R10 ;  /* 0x0000000a08007986 */ /* 0x0001e2000c101b24 */
[----:B------:R-:W-:-:S13]  /*01b0*/  ISETP.NE.AND P0, PT, R17, RZ, PT ;  /* 0x000000ff1100720c */ /* 0x000fda0003f05270 */
[----:B0-----:R-:W-:Y:S05]  /*01c0*/  @P0 BRA `(.L_x_1) ;  /* 0x0000000000280947 */ /* 0x001fea0003800000 */
[----:B------:R-:W-:Y:S01]  /*01d0*/  MOV R0, 0x0 ;  /* 0x0000000000007802 */ /* 0x000fe20000000f00 */
[----:B------:R0:W-:Y:S01]  /*01e0*/  STL [R1], RZ ;  /* 0x000000ff01007387 */ /* 0x0001e20000100800 */
[----:B------:R-:W1:Y:S01]  /*01f0*/  LDCU.64 UR4, c[0x4][0x18] ;  /* 0x01000300ff0477ac */ /* 0x000e620008000a00 */
[----:B------:R-:W-:Y:S01]  /*0200*/  IMAD.MOV.U32 R6, RZ, RZ, R2 ;  /* 0x000000ffff067224 */ /* 0x000fe200078e0002 */
[----:B------:R0:W2:Y:S01]  /*0210*/  LDC.64 R8, c[0x4][R0] ;  /* 0x0100000000087b82 */ /* 0x0000a20000000a00 */
[----:B------:R-:W-:Y:S02]  /*0220*/  IMAD.MOV.U32 R7, RZ, RZ, R16 ;  /* 0x000000ffff077224 */ /* 0x000fe400078e0010 */
[----:B-1----:R-:W-:Y:S02]  /*0230*/  IMAD.U32 R4, RZ, RZ, UR4 ;  /* 0x00000004ff047e24 */ /* 0x002fe4000f8e00ff */
[----:B0-----:R-:W-:-:S07]  /*0240*/  IMAD.U32 R5, RZ, RZ, UR5 ;  /* 0x00000005ff057e24 */ /* 0x001fce000f8e00ff */
[----:B------:R-:W-:-:S07]  /*0250*/  LEPC R20, `(.L_x_1) ;  /* 0x000000001014794e */ /* 0x000fce0000000000 */
[----:B--2---:R-:W-:Y:S05]  /*0260*/  CALL.ABS.NOINC R8 ;  /* 0x0000000008007343 */ /* 0x004fea0003c00000 */
.L_x_1:
[----:B------:R-:W-:Y:S05]  /*0270*/  BSYNC.RECONVERGENT B6 ;  /* 0x0000000000067941 */ /* 0x000fea0003800200 */
.L_x_0:
[----:B------:R-:W0:Y:S01]  /*0280*/  LDC.64 R4, c[0x0][0x3a0] ;  /* 0x0000e800ff047b82 */ /* 0x000e220000000a00 */
[----:B------:R-:W1:Y:S01]  /*0290*/  LDCU.128 UR4, c[0x0][0x380] ;  /* 0x00007000ff0477ac */ /* 0x000e620008000c00 */
[----:B0-----:R-:W-:-:S06]  /*02a0*/  IMAD.WIDE R4, R17, 0x8, R4 ;  /* 0x0000000811047825 */ /* 0x001fcc00078e0204 */
[----:B------:R-:W2:Y:S02]  /*02b0*/  LDG.E.64 R4, desc[UR36][R4.64] ;  /* 0x0000002404047981 */ /* 0x000ea4000c1e1b00 */
[C---:B--2---:R-:W-:Y:S01]  /*02c0*/  IMAD.SHL.U32 R10, R4.reuse, 0x8, RZ ;  /* 0x00000008040a7824 */ /* 0x044fe200078e00ff */
[----:B------:R-:W-:-:S04]  /*02d0*/  SHF.L.U64.HI R0, R4, 0x3, R5 ;  /* 0x0000000304007819 */ /* 0x000fc80000010205 */
[C---:B-1----:R-:W-:Y:S02]  /*02e0*/  IADD3 R6, P0, PT, R10.reuse, UR4, RZ ;  /* 0x000000040a067c10 */ /* 0x042fe4000ff1e0ff */
[----:B------:R-:W-:Y:S02]  /*02f0*/  IADD3 R8, P1, PT, R10, UR6, RZ ;  /* 0x000000060a087c10 */ /* 0x000fe4000ff3e0ff */
[C---:B------:R-:W-:Y:S01]  /*0300*/  IADD3.X R7, PT, PT, R0.reuse, UR5, RZ, P0, !PT ;  /* 0x0000000500077c10 */ /* 0x040fe200087fe4ff */
[----:B------:R-:W0:Y:S01]  /*0310*/  LDCU.64 UR4, c[0x0][0x398] ;  /* 0x00007300ff0477ac */ /* 0x000e220008000a00 */
[----:B------:R-:W-:-:S04]  /*0320*/  IADD3.X R9, PT, PT, R0, UR7, RZ, P1, !PT ;  /* 0x0000000700097c10 */ /* 0x000fc80008ffe4ff */
[----:B------:R-:W2:Y:S04]  /*0330*/  LDG.E.64 R6, desc[UR36][R6.64] ;  /* 0x0000002406067981 */ /* 0x000ea8000c1e1b00 */
[----:B------:R-:W2:Y:S01]  /*0340*/  LDG.E.64 R8, desc[UR36][R8.64] ;  /* 0x0000002408087981 */ /* 0x000ea2000c1e1b00 */
[----:B------:R-:W-:Y:S02]  /*0350*/  ISETP.NE.AND P2, PT, R17, RZ, PT ;  /* 0x000000ff1100720c */ /* 0x000fe40003f45270 */
[----:B0-----:R-:W-:-:S04]  /*0360*/  IADD3 R10, P1, PT, R10, UR4, RZ ;  /* 0x000000040a0a7c10 */ /* 0x001fc8000ff3e0ff */
[----:B------:R-:W-:Y:S02]  /*0370*/  IADD3.X R11, PT, PT, R0, UR5, RZ, P1, !PT ;  /* 0x00000005000b7c10 */ /* 0x000fe40008ffe4ff */
[----:B--2---:R-:W-:-:S05]  /*0380*/  IADD3 R4, P0, PT, R6, R8, RZ ;  /* 0x0000000806047210 */ /* 0x004fca0007f1e0ff */
[----:B------:R-:W-:-:S05]  /*0390*/  IMAD.X R5, R7, 0x1, R9, P0 ;  /* 0x0000000107057824 */ /* 0x000fca00000e0609 */
[----:B------:R0:W-:Y:S01]  /*03a0*/  STG.E.64 desc[UR36][R10.64], R4 ;  /* 0x000000040a007986 */ /* 0x0001e2000c101b24 */
[----:B------:R-:W-:Y:S05]  /*03b0*/  @P2 EXIT ;  /* 0x000000000000294d */ /* 0x000fea0003800000 */
[----:B------:R-:W-:Y:S01]  /*03c0*/  MOV R0, 0x0 ;  /* 0x0000000000007802 */ /* 0x000fe20000000f00 */
[----:B------:R1:W-:Y:S01]  /*03d0*/  STL [R1], RZ ;  /* 0x000000ff01007387 */ /* 0x0003e20000100800 */
[----:B------:R-:W0:Y:S01]  /*03e0*/  LDCU.64 UR4, c[0x4][0x20] ;  /* 0x01000400ff0477ac */ /* 0x000e220008000a00 */
[----:B------:R-:W-:Y:S01]  /*03f0*/  IMAD.MOV.U32 R6, RZ, RZ, R2 ;  /* 0x000000ffff067224 */ /* 0x000fe200078e0002 */
[----:B------:R1:W2:Y:S01]  /*0400*/  LDC.64 R8, c[0x4][R0] ;  /* 0x0100000000087b82 */ /* 0x0002a20000000a00 */
[----:B------:R-:W-:Y:S02]  /*0410*/  IMAD.MOV.U32 R7, RZ, RZ, R16 ;  /* 0x000000ffff077224 */ /* 0x000fe400078e0010 */
[----:B0-----:R-:W-:Y:S02]  /*0420*/  IMAD.U32 R4, RZ, RZ, UR4 ;  /* 0x00000004ff047e24 */ /* 0x001fe4000f8e00ff */
[----:B-1----:R-:W-:-:S07]  /*0430*/  IMAD.U32 R5, RZ, RZ, UR5 ;  /* 0x00000005ff057e24 */ /* 0x002fce000f8e00ff */
[----:B------:R-:W-:-:S07]  /*0440*/  LEPC R20, `(.L_x_2) ;  /* 0x000000001014794e */ /* 0x000fce0000000000 */
[----:B--2---:R-:W-:Y:S05]  /*0450*/  CALL.ABS.NOINC R8 ;  /* 0x0000000008007343 */ /* 0x004fea0003c00000 */
.L_x_2:
[----:B------:R-:W-:Y:S05]  /*0460*/  EXIT ;  /* 0x000000000000794d */ /* 0x000fea0003800000 */
.L_x_3:
[----:B------:R-:W-:-:S00]  /*0470*/  BRA `(.L_x_3) ;  /* 0xfffffffc00fc7947 */ /* 0x000fc0000383ffff */
[----:B------:R-:W-:-:S00]  /*0480*/  NOP ;  /* 0x0000000000007918 */ /* 0x000fc00000000000 */
[----:B------:R-:W-:-:S00]  /*0490*/  NOP ;  /* 0x0000000000007918 */ /* 0x000fc00000000000 */
[----:B------:R-:W-:-:S00]  /*04a0*/  NOP ;  /* 0x0000000000007918 */ /* 0x000fc00000000000 */
[----:B------:R-:W-:-:S00]  /*04b0*/  NOP ;  /* 0x0000000000007918 */ /* 0x000fc00000000000 */
[----:B------:R-:W-:-:S00]  /*04c0*/  NOP ;  /* 0x0000000000007918 */ /* 0x000fc00000000000 */
[----:B------:R-:W-:-:S00]  /*04d0*/  NOP ;  /* 0x0000000000007918 */ /* 0x000fc00000000000 */
[----:B------:R-:W-:-:S00]  /*04e0*/  NOP ;  /* 0x0000000000007918 */ /* 0x000fc00000000000 */
[----:B------:R-:W-:-:S00]  /*04f0*/  NOP ;  /* 0x0000000000007918 */ /* 0x000fc00000000000 */
.L_x_8:


//--------------------- .text._Z9somaVetorPyS_yS_ --------------------------
	.section	.text._Z9somaVetorPyS_yS_,"ax",@progbits
	.align	128
        .global         _Z9somaVetorPyS_yS_
        .type           _Z9somaVetorPyS_yS_,@function
        .size           _Z9somaVetorPyS_yS_,(.L_x_9 - _Z9somaVetorPyS_yS_)
        .other          _Z9somaVetorPyS_yS_,@"STO_CUDA_ENTRY STV_DEFAULT"
_Z9somaVetorPyS_yS_:
.text._Z9somaVetorPyS_yS_:
        /* <DEDUP_REMOVED lines=15> */
[----:B------:R-:W1:Y:S01]  /*00f0*/  LDCU.64 UR4, c[0x0][0x358] ;  /* 0x00006b00ff0477ac */ /* 0x000e620008000a00 */
[----:B------:R-:W-:-:S06]  /*0100*/  IMAD.SHL.U32 R17, R0, 0x4, RZ ;  /* 0x0000000400117824 */ /* 0x000fcc00078e00ff */
[----:B------:R-:W2:Y:S08]  /*0110*/  LDC.64 R2, c[0x0][0x388] ;  /* 0x0000e200ff027b82 */ /* 0x000eb00000000a00 */
[----:B------:R-:W3:Y:S01]  /*0120*/  LDC.64 R12, c[0x0][0x398] ;  /* 0x0000e600ff0c7b82 */ /* 0x000ee20000000a00 */
[----:B0-----:R-:W-:-:S05]  /*0130*/  IMAD.WIDE R8, R17, 0x8, R8 ;  /* 0x0000000811087825 */ /* 0x001fca00078e0208 */
[----:B-1----:R-:W4:Y:S01]  /*0140*/  LDG.E.64 R4, desc[UR4][R8.64] ;  /* 0x0000000408047981 */ /* 0x002f22000c1e1b00 */
[----:B--2---:R-:W-:-:S05]  /*0150*/  IMAD.WIDE R2, R17, 0x8, R2 ;  /* 0x0000000811027825 */ /* 0x004fca00078e0202 */
[----:B------:R-:W4:Y:S02]  /*0160*/  LDG.E.64 R10, desc[UR4][R2.64] ;  /* 0x00000004020a7981 */ /* 0x000f24000c1e1b00 */
[----:B----4-:R-:W-:-:S04]  /*0170*/  IADD3 R14, P0, PT, R4, R10, RZ ;  /* 0x0000000a040e7210 */ /* 0x010fc80007f1e0ff */
[----:B------:R-:W-:Y:S01]  /*0180*/  IADD3.X R15, PT, PT, R5, R11, RZ, P0, !PT ;  /* 0x0000000b050f7210 */ /* 0x000fe200007fe4ff */
[----:B---3--:R-:W-:-:S05]  /*0190*/  IMAD.WIDE R4, R17, 0x8, R12 ;  /* 0x0000000811047825 */ /* 0x008fca00078e020c */
[----:B------:R0:W-:Y:S04]  /*01a0*/  STG.E.64 desc[UR4][R4.64], R14 ;  /* 0x0000000e04007986 */ /* 0x0001e8000c101b04 */
[----:B------:R-:W2:Y:S04]  /*01b0*/  LDG.E.64 R10, desc[UR4][R8.64+0x8] ;  /* 0x00000804080a7981 */ /* 0x000ea8000c1e1b00 */
[----:B------:R-:W2:Y:S02]  /*01c0*/  LDG.E.64 R12, desc[UR4][R2.64+0x8] ;  /* 0x00000804020c7981 */ /* 0x000ea4000c1e1b00 */
[----:B--2---:R-:W-:-:S05]  /*01d0*/  IADD3 R16, P0, PT, R10, R12, RZ ;  /* 0x0000000c0a107210 */ /* 0x004fca0007f1e0ff */
[----:B------:R-:W-:-:S05]  /*01e0*/  IMAD.X R17, R11, 0x1, R13, P0 ;  /* 0x000000010b117824 */ /* 0x000fca00000e060d */
[----:B------:R0:W-:Y:S04]  /*01f0*/  STG.E.64 desc[UR4][R4.64+0x8], R16 ;  /* 0x0000081004007986 */ /* 0x0001e8000c101b04 */
[----:B------:R-:W2:Y:S04]  /*0200*/  LDG.E.64 R10, desc[UR4][R8.64+0x10] ;  /* 0x00001004080a7981 */ /* 0x000ea8000c1e1b00 */
[----:B------:R-:W2:Y:S02]  /*0210*/  LDG.E.64 R12, desc[UR4][R2.64+0x10] ;  /* 0x00001004020c7981 */ /* 0x000ea4000c1e1b00 */
[----:B--2---:R-:W-:-:S05]  /*0220*/  IADD3 R18, P0, PT, R10, R12, RZ ;  /* 0x0000000c0a127210 */ /* 0x004fca0007f1e0ff */
[----:B------:R-:W-:-:S05]  /*0230*/  IMAD.X R19, R11, 0x1, R13, P0 ;  /* 0x000000010b137824 */ /* 0x000fca00000e060d */
[----:B------:R0:W-:Y:S04]  /*0240*/  STG.E.64 desc[UR4][R4.64+0x10], R18 ;  /* 0x0000101204007986 */ /* 0x0001e8000c101b04 */
[----:B------:R-:W2:Y:S04]  /*0250*/  LDG.E.64 R10, desc[UR4][R8.64+0x18] ;  /* 0x00001804080a7981 */ /* 0x000ea8000c1e1b00 */
[----:B------:R-:W2:Y:S01]  /*0260*/  LDG.E.64 R12, desc[UR4][R2.64+0x18] ;  /* 0x00001804020c7981 */ /* 0x000ea2000c1e1b00 */
[----:B------:R-:W-:Y:S02]  /*0270*/  ISETP.NE.AND P0, PT, R0, RZ, PT ;  /* 0x000000ff0000720c */ /* 0x000fe40003f05270 */
[----:B--2---:R-:W-:-:S04]  /*0280*/  IADD3 R10, P1, PT, R10, R12, RZ ;  /* 0x0000000c0a0a7210 */ /* 0x004fc80007f3e0ff */
[----:B------:R-:W-:-:S05]  /*0290*/  IADD3.X R11, PT, PT, R11, R13, RZ, P1, !PT ;  /* 0x0000000d0b0b7210 */ /* 0x000fca0000ffe4ff */
[----:B------:R0:W-:Y:S02]  /*02a0*/  STG.E.64 desc[UR4][R4.64+0x18], R10 ;  /* 0x0000180a04007986 */ /* 0x0001e4000c101b04 */
[----:B------:R-:W-:Y:S05]  /*02b0*/  @P0 EXIT ;  /* 0x000000000000094d */ /* 0x000fea0003800000 */
[----:B------:R-:W-:Y:S01]  /*02c0*/  MOV R0, 0x0 ;  /* 0x0000000000007802 */ /* 0x000fe20000000f00 */
[----:B------:R1:W-:Y:S01]  /*02d0*/  STL [R1], RZ ;  /* 0x000000ff01007387 */ /* 0x0003e20000100800 */
[----:B------:R-:W0:Y:S02]  /*02e0*/  LDCU.64 UR4, c[0x4][0x10] ;  /* 0x01000200ff0477ac */ /* 0x000e240008000a00 */
[----:B------:R1:W2:Y:S01]  /*02f0*/  LDC.64 R2, c[0x4][R0] ;  /* 0x0100000000027b82 */ /* 0x0002a20000000a00 */
[----:B0-----:R-:W-:Y:S01]  /*0300*/  IMAD.U32 R4, RZ, RZ, UR4 ;  /* 0x00000004ff047e24 */ /* 0x001fe2000f8e00ff */
[----:B-1----:R-:W-:-:S07]  /*0310*/  MOV R5, UR5 ;  /* 0x0000000500057c02 */ /* 0x002fce0008000f00 */
[----:B------:R-:W-:-:S07]  /*0320*/  LEPC R20, `(.L_x_4) ;  /* 0x000000001014794e */ /* 0x000fce0000000000 */
[----:B--2---:R-:W-:Y:S05]  /*0330*/  CALL.ABS.NOINC R2 ;  /* 0x0000000002007343 */ /* 0x004fea0003c00000 */
.L_x_4:
[----:B------:R-:W-:Y:S05]  /*0340*/  EXIT ;  /* 0x000000000000794d */ /* 0x000fea0003800000 */
.L_x_5:
        /* <DEDUP_REMOVED lines=11> */
.L_x_9:


//--------------------- .text._Z13somaPolinomioPyS_yS_ --------------------------
	.section	.text._Z13somaPolinomioPyS_yS_,"ax",@progbits
	.align	128
        .global         _Z13somaPolinomioPyS_yS_
        .type           _Z13somaPolinomioPyS_yS_,@function
        .size           _Z13somaPolinomioPyS_yS_,(.L_x_10 - _Z13somaPolinomioPyS_yS_)
        .other          _Z13somaPolinomioPyS_yS_,@"STO_CUDA_ENTRY STV_DEFAULT"
_Z13somaPolinomioPyS_yS_:
.text._Z13somaPolinomioPyS_yS_:
[----:B------:R-:W0:Y:S01]  /*0000*/  LDC R1, c[0x0][0x37c] ;  /* 0x0000df00ff017b82 */ /* 0x000e220000000800 */
[----:B------:R-:W1:Y:S01]  /*0010*/  S2R R0, SR_CTAID.X ;  /* 0x0000000000007919 */ /* 0x000e620000002500 */
[----:B------:R-:W2:Y:S01]  /*0020*/  LDCU UR5, c[0x0][0x2fc] ;  /* 0x00005f80ff0577ac */ /* 0x000ea20008000800 */
[----:B0-----:R-:W-:Y:S01]  /*0030*/  IADD3 R1, PT, PT, R1, -0x8, RZ ;  /* 0xfffffff801017810 */ /* 0x001fe20007ffe0ff */
[----:B------:R-:W1:Y:S01]  /*0040*/  S2R R3, SR_TID.X ;  /* 0x0000000000037919 */ /* 0x000e620000002100 */
[----:B------:R-:W1:Y:S01]  /*0050*/  LDCU UR6, c[0x0][0x360] ;  /* 0x00006c00ff0677ac */ /* 0x000e620008000800 */
[----:B------:R-:W0:Y:S01]  /*0060*/  LDCU.64 UR8, c[0x0][0x390] ;  /* 0x00007200ff0877ac */ /* 0x000e220008000a00 */
[----:B------:R-:W3:Y:S02]  /*0070*/  LDCU UR4, c[0x0][0x2f8] ;  /* 0x00005f00ff0477ac */ /* 0x000ee40008000800 */
[----:B---3--:R-:W-:-:S04]  /*0080*/  IADD3 R6, P1, PT, R1, UR4, RZ ;  /* 0x0000000401067c10 */ /* 0x008fc8000ff3e0ff */
[----:B--2---:R-:W-:Y:S01]  /*0090*/  IADD3.X R7, PT, PT, RZ, UR5, RZ, P1, !PT ;  /* 0x00000005ff077c10 */ /* 0x004fe20008ffe4ff */
[----:B-1----:R-:W-:-:S05]  /*00a0*/  IMAD R0, R0, UR6, R3 ;  /* 0x0000000600007c24 */ /* 0x002fca000f8e0203 */
[----:B0-----:R-:W-:-:S04]  /*00b0*/  ISETP.GE.U32.AND P0, PT, R0, UR8, PT ;  /* 0x0000000800007c0c */ /* 0x001fc8000bf06070 */
[----:B------:R-:W-:-:S13]  /*00c0*/  ISETP.GE.U32.AND.EX P0, PT, RZ, UR9, PT, P0 ;  /* 0x00000009ff007c0c */ /* 0x000fda000bf06100 */
[----:B------:R-:W-:Y:S05]  /*00d0*/  @P0 EXIT ;  /* 0x000000000000094d */ /* 0x000fea0003800000 */
[----:B------:R-:W0:Y:S01]  /*00e0*/  LDC.64 R4, c[0x0][0x380] ;  /* 0x0000e000ff047b82 */ /* 0x000e220000000a00 */
[----:B------:R-:W1:Y:S01]  /*00f0*/  LDCU.64 UR4, c[0x0][0x358] ;  /* 0x00006b00ff0477ac */ /* 0x000e620008000a00 */
[----:B------:R-:W-:-:S06]  /*0100*/  SHF.L.U32 R13, R0, 0x2, RZ ;  /* 0x00000002000d7819 */ /* 0x000fcc00000006ff */
[----:B------:R-:W2:Y:S01]  /*0110*/  LDC.64 R2, c[0x0][0x388] ;  /* 0x0000e200ff027b82 */ /* 0x000ea20000000a00 */
[----:B0-----:R-:W-:-:S05]  /*0120*/  IMAD.WIDE R4, R13, 0x8, R4 ;  /* 0x000000080d047825 */ /* 0x001fca00078e0204 */
[----:B-1----:R-:W3:Y:S01]  /*0130*/  LDG.E.64 R14, desc[UR4][R4.64] ;  /* 0x00000004040e7981 */ /* 0x002ee2000c1e1b00 */
[----:B--2---:R-:W-:-:S05]  /*0140*/  IMAD.WIDE R2, R13, 0x8, R2 ;  /* 0x000000080d027825 */ /* 0x004fca00078e0202 */
[----:B------:R-:W2:Y:S01]  /*0150*/  LDG.E.64 R10, desc[UR4][R2.64] ;  /* 0x00000004020a7981 */ /* 0x000ea2000c1e1b00 */
[-C--:B---3--:R-:W-:Y:S02]  /*0160*/  IMAD R9, R15, R14.reuse, RZ ;  /* 0x0000000e0f097224 */ /* 0x088fe400078e02ff */
[----:B------:R-:W-:-:S04]  /*0170*/  IMAD.WIDE.U32 R18, R14, R14, RZ ;  /* 0x0000000e0e127225 */ /* 0x000fc800078e00ff */
[----:B------:R-:W-:Y:S01]  /*0180*/  IMAD R9, R14, R15, R9 ;  /* 0x0000000f0e097224 */ /* 0x000fe200078e0209 */
[C---:B--2---:R-:W-:Y:S01]  /*0190*/  SHF.L.U64.HI R21, R10.reuse, 0x3, R11 ;  /* 0x000000030a157819 */ /* 0x044fe2000001020b */
[----:B------:R-:W-:Y:S01]  /*01a0*/  IMAD R25, R15, 0x7, RZ ;  /* 0x000000070f197824 */ /* 0x000fe200078e02ff */
[----:B------:R-:W-:Y:S02]  /*01b0*/  SHF.L.U32 R20, R10, 0x3, RZ ;  /* 0x000000030a147819 */ /* 0x000fe400000006ff */
[----:B------:R-:W-:Y:S02]  /*01c0*/  IADD3 R17, PT, PT, R19, R9, RZ ;  /* 0x0000000913117210 */ /* 0x000fe40007ffe0ff */
[----:B------:R-:W0:Y:S01]  /*01d0*/  LDC.64 R8, c[0x0][0x398] ;  /* 0x0000e600ff087b82 */ /* 0x000e220000000a00 */
[----:B------:R-:W-:Y:S02]  /*01e0*/  IADD3 R16, P0, PT, RZ, -R10, RZ ;  /* 0x8000000aff107210 */ /* 0x000fe40007f1e0ff */
[----:B------:R-:W-:-:S04]  /*01f0*/  IMAD R17, R17, R14, RZ ;  /* 0x0000000e11117224 */ /* 0x000fc800078e02ff */
[----:B------:R-:W-:Y:S01]  /*0200*/  IMAD R23, R15, R18, R17 ;  /* 0x000000120f177224 */ /* 0x000fe200078e0211 */
[----:B------:R-:W-:Y:S01]  /*0210*/  IADD3.X R17, PT, PT, RZ, ~R11, RZ, P0, !PT ;  /* 0x8000000bff117210 */ /* 0x000fe200007fe4ff */
[----:B------:R-:W-:-:S04]  /*0220*/  IMAD.WIDE.U32 R18, R18, R14, RZ ;  /* 0x0000000e12127225 */ /* 0x000fc800078e00ff */
[----:B------:R-:W-:Y:S01]  /*0230*/  IMAD.WIDE.U32 R14, R14, 0x7, R20 ;  /* 0x000000070e0e7825 */ /* 0x000fe200078e0014 */
[----:B------:R-:W-:-:S03]  /*0240*/  IADD3 R12, PT, PT, R19, R23, RZ ;  /* 0x00000017130c7210 */ /* 0x000fc60007ffe0ff */
[----:B------:R-:W-:Y:S01]  /*0250*/  IMAD.WIDE.U32 R16, R18, 0x5, R16 ;  /* 0x0000000512107825 */ /* 0x000fe200078e0010 */
[----:B------:R-:W-:Y:S02]  /*0260*/  IADD3 R15, PT, PT, R15, R25, RZ ;  /* 0x000000190f0f7210 */ /* 0x000fe40007ffe0ff */
[----:B------:R-:W-:-:S03]  /*0270*/  LEA R19, R12, R12, 0x2 ;  /* 0x0000000c0c137211 */ /* 0x000fc600078e10ff */
[----:B------:R-:W-:Y:S01]  /*0280*/  IMAD R15, R15, R10, RZ ;  /* 0x0000000a0f0f7224 */ /* 0x000fe200078e02ff */
[----:B------:R-:W-:Y:S01]  /*0290*/  IADD3 R17, PT, PT, R17, R19, RZ ;  /* 0x0000001311117210 */ /* 0x000fe20007ffe0ff */
[----:B0-----:R-:W-:-:S04]  /*02a0*/  IMAD.WIDE R8, R13, 0x8, R8 ;  /* 0x000000080d087825 */ /* 0x001fc800078e0208 */
[-C--:B------:R-:W-:Y:S02]  /*02b0*/  IMAD R15, R11, R14.reuse, R15 ;  /* 0x0000000e0b0f7224 */ /* 0x080fe400078e020f */
[----:B------:R-:W-:-:S05]  /*02c0*/  IMAD.WIDE.U32 R10, R10, R14, R16 ;  /* 0x0000000e0a0a7225 */ /* 0x000fca00078e0010 */
[----:B------:R-:W-:Y:S02]  /*02d0*/  IADD3 R21, PT, PT, R11, R15, RZ ;  /* 0x0000000f0b157210 */ /* 0x000fe40007ffe0ff */
[----:B------:R-:W-:-:S05]  /*02e0*/  MOV R20, R10 ;  /* 0x0000000a00147202 */ /* 0x000fca0000000f00 */
[----:B------:R0:W-:Y:S04]  /*02f0*/  STG.E.64 desc[UR4][R8.64], R20 ;  /* 0x0000001408007986 */ /* 0x0001e8000c101b04 */
[----:B------:R-:W2:Y:S04]  /*0300*/  LDG.E.64 R12, desc[UR4][R4.64+0x8] ;  /* 0x00000804040c7981 */ /* 0x000ea8000c1e1b00 */
[----:B------:R-:W3:Y:S01]  /*0310*/  LDG.E.64 R10, desc[UR4][R2.64+0x8] ;  /* 0x00000804020a7981 */ /* 0x000ee2000c1e1b00 */
[-C--:B--2---:R-:W-:Y:S02]  /*0320*/  IMAD R17, R13, R12.reuse, RZ ;  /* 0x0000000c0d117224 */ /* 0x084fe400078e02ff */
[----:B------:R-:W-:Y:S01]  /*0330*/  IMAD.WIDE.U32 R14, R12, R12, RZ ;  /* 0x0000000c0c0e7225 */ /* 0x000fe200078e00ff */
[----:B---3--:R-:W-:-:S03]  /*0340*/  SHF.L.U64.HI R19, R10, 0x3, R11 ;  /* 0x000000030a137819 */ /* 0x008fc6000001020b */
[----:B------:R-:W-:Y:S01]  /*0350*/  IMAD R17, R12, R13, R17 ;  /* 0x0000000d0c117224 */ /* 0x000fe200078e0211 */
[----:B------:R-:W-:Y:S01]  /*0360*/  SHF.L.U32 R18, R10, 0x3, RZ ;  /* 0x000000030a127819 */ /* 0x000fe200000006ff */
[----:B------:R-:W-:Y:S01]  /*0370*/  IMAD R23, R13, 0x7, RZ ;  /* 0x000000070d177824 */ /* 0x000fe200078e02ff */
[----:B------:R-:W-:Y:S02]  /*0380*/  IADD3 R16, P0, PT, RZ, -R10, RZ ;  /* 0x8000000aff107210 */ /* 0x000fe40007f1e0ff */
[----:B------:R-:W-:Y:S02]  /*0390*/  IADD3 R15, PT, PT, R15, R17, RZ ;  /* 0x000000110f0f7210 */ /* 0x000fe40007ffe0ff */
[----:B------:R-:W-:-:S03]  /*03a0*/  IADD3.X R17, PT, PT, RZ, ~R11, RZ, P0, !PT ;  /* 0x8000000bff117210 */ /* 0x000fc600007fe4ff */
[----:B------:R-:W-:-:S04]  /*03b0*/  IMAD R15, R15, R12, RZ ;  /* 0x0000000c0f0f7224 */ /* 0x000fc800078e02ff */
[----:B0-----:R-:W-:Y:S02]  /*03c0*/  IMAD R21, R13, R14, R15 ;  /* 0x0000000e0d157224 */ /* 0x001fe400078e020f */
[----:B------:R-:W-:-:S04]  /*03d0*/  IMAD.WIDE.U32 R14, R14, R12, RZ ;  /* 0x0000000c0e0e7225 */ /* 0x000fc800078e00ff */
[----:B------:R-:W-:Y:S01]  /*03e0*/  IMAD.WIDE.U32 R12, R12, 0x7, R18 ;  /* 0x000000070c0c7825 */ /* 0x000fe200078e0012 */
[----:B------:R-:W-:-:S03]  /*03f0*/  IADD3 R15, PT, PT, R15, R21, RZ ;  /* 0x000000150f0f7210 */ /* 0x000fc60007ffe0ff */
[----:B------:R-:W-:Y:S01]  /*0400*/  IMAD.WIDE.U32 R16, R14, 0x5, R16 ;  /* 0x000000050e107825 */ /* 0x000fe200078e0010 */
[----:B------:R-:W-:Y:S02]  /*0410*/  IADD3 R13, PT, PT, R13, R23, RZ ;  /* 0x000000170d0d7210 */ /* 0x000fe40007ffe0ff */
[----:B------:R-:W-:-:S03]  /*0420*/  LEA R15, R15, R15, 0x2 ;  /* 0x0000000f0f0f7211 */ /* 0x000fc600078e10ff */
[----:B------:R-:W-:Y:S01]  /*0430*/  IMAD R13, R13, R10, RZ ;  /* 0x0000000a0d0d7224 */ /* 0x000fe200078e02ff */
[----:B------:R-:W-:-:S03]  /*0440*/  IADD3 R17, PT, PT, R17, R15, RZ ;  /* 0x0000000f11117210 */ /* 0x000fc60007ffe0ff */
        /* <DEDUP_REMOVED lines=40> */
[----:B------:R-:W-:-:S05]  /*06d0*/  IADD3 R11, PT, PT, R15, R11, RZ ;  /* 0x0000000b0f0b7210 */ /* 0x000fca0007ffe0ff */
[----:B------:R-:W-:-:S04]  /*06e0*/  IMAD R11, R11, R4, RZ ;  /* 0x000000040b0b7224 */ /* 0x000fc800078e02ff */
[----:B0-----:R-:W-:Y:S01]  /*06f0*/  IMAD R13, R5, R14, R11 ;  /* 0x0000000e050d7224 */ /* 0x001fe200078e020b */
[----:B------:R-:W-:Y:S01]  /*0700*/  IADD3.X R11, PT, PT, RZ, ~R3, RZ, P0, !PT ;  /* 0x80000003ff0b7210 */ /* 0x000fe200007fe4ff */
[----:B------:R-:W-:Y:S01]  /*0710*/  IMAD.WIDE.U32 R14, R14, R4, RZ ;  /* 0x000000040e0e7225 */ /* 0x000fe200078e00ff */
[----:B------:R-:W-:-:S03]  /*0720*/  ISETP.NE.AND P0, PT, R0, RZ, PT ;  /* 0x000000ff0000720c */ /* 0x000fc60003f05270 */
[----:B------:R-:W-:Y:S01]  /*0730*/  IMAD.WIDE.U32 R4, R4, 0x7, R16 ;  /* 0x0000000704047825 */ /* 0x000fe200078e0010 */
[----:B------:R-:W-:-:S03]  /*0740*/  IADD3 R12, PT, PT, R15, R13, RZ ;  /* 0x0000000d0f0c7210 */ /* 0x000fc60007ffe0ff */
[----:B------:R-:W-:Y:S01]  /*0750*/  IMAD.WIDE.U32 R10, R14, 0x5, R10 ;  /* 0x000000050e0a7825 */ /* 0x000fe200078e000a */
[----:B------:R-:W-:-:S03]  /*0760*/  IADD3 R5, PT, PT, R5, R19, RZ ;  /* 0x0000001305057210 */ /* 0x000fc60007ffe0ff */
[----:B------:R-:W-:Y:S02]  /*0770*/  IMAD R13, R12, 0x5, RZ ;  /* 0x000000050c0d7824 */ /* 0x000fe400078e02ff */
[----:B------:R-:W-:-:S03]  /*0780*/  IMAD R5, R5, R2, RZ ;  /* 0x0000000205057224 */ /* 0x000fc600078e02ff */
[----:B------:R-:W-:Y:S01]  /*0790*/  IADD3 R11, PT, PT, R11, R13, RZ ;  /* 0x0000000d0b0b7210 */ /* 0x000fe20007ffe0ff */
[-C--:B------:R-:W-:Y:S02]  /*07a0*/  IMAD R5, R3, R4.reuse, R5 ;  /* 0x0000000403057224 */ /* 0x080fe400078e0205 */
[----:B------:R-:W-:-:S05]  /*07b0*/  IMAD.WIDE.U32 R2, R2, R4, R10 ;  /* 0x0000000402027225 */ /* 0x000fca00078e000a */
[----:B------:R-:W-:-:S05]  /*07c0*/  IADD3 R3, PT, PT, R3, R5, RZ ;  /* 0x0000000503037210 */ /* 0x000fca0007ffe0ff */
[----:B------:R0:W-:Y:S01]  /*07d0*/  STG.E.64 desc[UR4][R8.64+0x18], R2 ;  /* 0x0000180208007986 */ /* 0x0001e2000c101b04 */
[----:B------:R-:W-:Y:S05]  /*07e0*/  @P0 EXIT ;  /* 0x000000000000094d */ /* 0x000fea0003800000 */
[----:B------:R-:W-:Y:S01]  /*07f0*/  MOV R0, 0x0 ;  /* 0x0000000000007802 */ /* 0x000fe20000000f00 */
[----:B------:R1:W-:Y:S01]  /*0800*/  STL [R1], RZ ;  /* 0x000000ff01007387 */ /* 0x0003e20000100800 */
[----:B------:R-:W2:Y:S02]  /*0810*/  LDCU.64 UR4, c[0x4][0x8] ;  /* 0x01000100ff0477ac */ /* 0x000ea40008000a00 */
[----:B0-----:R1:W0:Y:S01]  /*0820*/  LDC.64 R2, c[0x4][R0] ;  /* 0x0100000000027b82 */ /* 0x0012220000000a00 */
[----:B--2---:R-:W-:Y:S02]  /*0830*/  MOV R4, UR4 ;  /* 0x0000000400047c02 */ /* 0x004fe40008000f00 */
[----:B-1----:R-:W-:-:S07]  /*0840*/  MOV R5, UR5 ;  /* 0x0000000500057c02 */ /* 0x002fce0008000f00 */
[----:B------:R-:W-:-:S07]  /*0850*/  LEPC R20, `(.L_x_6) ;  /* 0x000000001014794e */ /* 0x000fce0000000000 */
[----:B0-----:R-:W-:Y:S05]  /*0860*/  CALL.ABS.NOINC R2 ;  /* 0x0000000002007343 */ /* 0x001fea0003c00000 */
.L_x_6:
[----:B------:R-:W-:Y:S05]  /*0870*/  EXIT ;  /* 0x000000000000794d */ /* 0x000fea0003800000 */
.L_x_7:
        /* <DEDUP_REMOVED lines=16> */
.L_x_10:


//--------------------- .nv.global.init           --------------------------
	.section	.nv.global.init,"aw",@progbits
.nv.global.init:
	.type		$str$1,@object
	.size		$str$1,($str - $str$1)
$str$1:
        /*0000*/ 	.byte	0x73, 0x6f, 0x6d, 0x61, 0x20, 0x76, 0x65, 0x74, 0x6f, 0x72, 0x20, 0x3a, 0x20, 0x25, 0x75, 0x20
        /*0010*/ 	.byte	0x6d, 0x73, 0x0a, 0x00
	.type		$str,@object
	.size		$str,($str$3 - $str)
$str:
        /*0014*/ 	.byte	0x73, 0x6f, 0x6d, 0x61, 0x20, 0x70, 0x6f, 0x6c, 0x69, 0x6e, 0x6f, 0x6d, 0x69, 0x6f, 0x20, 0x3a
        /*0024*/ 	.byte	0x20, 0x25, 0x75, 0x20, 0x6d, 0x73, 0x0a, 0x00
	.type		$str$3,@object
	.size		$str$3,($str$2 - $str$3)
$str$3:
        /*002c*/ 	.byte	0x41, 0x63, 0x65, 0x73, 0x73, 0x61, 0x20, 0x56, 0x65, 0x74, 0x6f, 0x72, 0x20, 0x52, 0x61, 0x6e
        /*003c*/ 	.byte	0x64, 0x6f, 0x6d, 0x20, 0x3a, 0x20, 0x25, 0x75, 0x20, 0x6d, 0x73, 0x0a, 0x00
	.type		$str$2,@object
	.size		$str$2,(.L_2 - $str$2)
$str$2:
        /*0049*/ 	.byte	0x41, 0x63, 0x65, 0x73, 0x73, 0x61, 0x20, 0x56, 0x65, 0x74, 0x6f, 0x72, 0x20, 0x53, 0x65, 0x71
        /*0059*/ 	.byte	0x75, 0x65, 0x6e, 0x63, 0x69, 0x61, 0x6c, 0x20, 0x3a, 0x20, 0x25, 0x75, 0x20, 0x6d, 0x73, 0x0a
        /*0069*/ 	.byte	0x00
.L_2:


//--------------------- .nv.shared.reserved.0     --------------------------
	.section	.nv.shared.reserved.0,"aw",@nobits
	.weak		__nv_reservedSMEM_offset_0_alias
	.size		__nv_reservedSMEM_offset_0_alias, 0, 64
	.other		__nv_reservedSMEM_offset_0_alias,@"STO_CUDA_RESERVED_SHARED STV_DEFAULT"
__nv_reservedSMEM_offset_0_alias:
	.zero		0
	.zero		64


//--------------------- .nv.constant0._Z11VetorRandomPyS_yS_S_ --------------------------
	.section	.nv.constant0._Z11VetorRandomPyS_yS_S_,"a",@progbits
	.sectionflags	@""
	.align	4
.nv.constant0._Z11VetorRandomPyS_yS_S_:
	.zero		936


//--------------------- .nv.constant0._Z9somaVetorPyS_yS_ --------------------------
	.section	.nv.constant0._Z9somaVetorPyS_yS_,"a",@progbits
	.sectionflags	@""
	.align	4
.nv.constant0._Z9somaVetorPyS_yS_:
	.zero		928


//--------------------- .nv.constant0._Z13somaPolinomioPyS_yS_ --------------------------
	.section	.nv.constant0._Z13somaPolinomioPyS_yS_,"a",@progbits
	.sectionflags	@""
	.align	4
.nv.constant0._Z13somaPolinomioPyS_yS_:
	.zero		928


//--------------------- SYMBOLS --------------------------

	.type		.nv.reservedSmem.offset0,@object
	.size		.nv.reservedSmem.offset0,0x4
	.type		vprintf,@function
